//
// Generated by NVIDIA NVVM Compiler
//
// Compiler Build ID: CL-36424714
// Cuda compilation tools, release 13.0, V13.0.88
// Based on NVVM 20.0.0
//

.version 9.0
.target sm_100
.address_size 64

	// .globl	_Z13matmul_kernelPKfS0_Pfm

.visible .entry _Z13matmul_kernelPKfS0_Pfm(
	.param .u64 .ptr .align 1 _Z13matmul_kernelPKfS0_Pfm_param_0,
	.param .u64 .ptr .align 1 _Z13matmul_kernelPKfS0_Pfm_param_1,
	.param .u64 .ptr .align 1 _Z13matmul_kernelPKfS0_Pfm_param_2,
	.param .u64 _Z13matmul_kernelPKfS0_Pfm_param_3
)
{
	.reg .pred 	%p<4>;
	.reg .b32 	%r<13>;
	.reg .b32 	%f<7>;
	.reg .b64 	%rd<28>;

	ld.param.u64 	%rd11, [_Z13matmul_kernelPKfS0_Pfm_param_0];
	ld.param.u64 	%rd12, [_Z13matmul_kernelPKfS0_Pfm_param_1];
	ld.param.u64 	%rd13, [_Z13matmul_kernelPKfS0_Pfm_param_2];
	ld.param.u64 	%rd14, [_Z13matmul_kernelPKfS0_Pfm_param_3];
	mov.u32 	%r3, %tid.x;
	mov.u32 	%r4, %ctaid.x;
	mov.u32 	%r5, %ntid.x;
	mad.lo.s32 	%r6, %r4, %r5, %r3;
	cvt.u64.u32 	%rd1, %r6;
	and.b64  	%rd15, %rd14, -4294967296;
	setp.ne.s64 	%p1, %rd15, 0;
	@%p1 bra 	$L__BB0_2;
	cvt.u32.u64 	%r7, %rd14;
	cvt.u32.u64 	%r8, %rd1;
	rem.u32 	%r9, %r8, %r7;
	cvt.u64.u32 	%rd26, %r9;
	bra.uni 	$L__BB0_3;
$L__BB0_2:
	rem.u64 	%rd26, %rd1, %rd14;
$L__BB0_3:
	cvta.to.global.u64 	%rd16, %rd13;
	shl.b64 	%rd17, %rd1, 2;
	add.s64 	%rd5, %rd16, %rd17;
	mov.b32 	%r10, 0;
	st.global.u32 	[%rd5], %r10;
	mul.lo.s64 	%rd18, %rd14, %rd14;
	setp.le.u64 	%p2, %rd18, %rd1;
	@%p2 bra 	$L__BB0_6;
	sub.s64 	%rd6, %rd1, %rd26;
	cvta.to.global.u64 	%rd7, %rd11;
	cvta.to.global.u64 	%rd8, %rd12;
	mov.b32 	%r12, 0;
	mov.b64 	%rd27, 0;
	mov.f32 	%f6, 0f00000000;
$L__BB0_5:
	add.s64 	%rd20, %rd6, %rd27;
	shl.b64 	%rd21, %rd20, 2;
	add.s64 	%rd22, %rd7, %rd21;
	ld.global.f32 	%f4, [%rd22];
	mad.lo.s64 	%rd23, %rd27, %rd14, %rd26;
	shl.b64 	%rd24, %rd23, 2;
	add.s64 	%rd25, %rd8, %rd24;
	ld.global.f32 	%f5, [%rd25];
	fma.rn.f32 	%f6, %f4, %f5, %f6;
	st.global.f32 	[%rd5], %f6;
	add.s32 	%r12, %r12, 1;
	cvt.u64.u32 	%rd27, %r12;
	setp.gt.u64 	%p3, %rd14, %rd27;
	@%p3 bra 	$L__BB0_5;
$L__BB0_6:
	ret;

}


// ===== COMPILED SASS (sm_100) =====

	.target	sm_100

	.elftype	@"ET_EXEC"


//--------------------- .note.nv.tkinfo           --------------------------
	.section	.note.nv.tkinfo,"",@"SHT_NOTE"
	.sectionflags	@"SHF_NOTE_NV_TKINFO"
	.tkinfo
        /*0018*/ 	.word	0x00000002
        /*0030*/ 	.string	""
        /*0030*/ 	.string	"ptxas"
        /*0030*/ 	.string	"Cuda compilation tools, release 13.0, V13.0.88"
        /*0030*/ 	.string	"Build cuda_13.0.r13.0/compiler.36424714_0"
        /*0030*/ 	.string	"-arch sm_100 -m 64 "



//--------------------- .note.nv.cuinfo           --------------------------
	.section	.note.nv.cuinfo,"",@"SHT_NOTE"
	.sectionflags	@"SHF_NOTE_NV_CUINFO"
        /*0018*/ 	.short	0x0002
        /*001a*/ 	.short	0x0064
        /*001c*/ 	.short	0x0082
	.zero		2


//--------------------- .nv.info                  --------------------------
	.section	.nv.info,"",@"SHT_CUDA_INFO"
	.align	4


	//----- nvinfo : EIATTR_REGCOUNT
	.align		4
        /*0000*/ 	.byte	0x04, 0x2f
        /*0002*/ 	.short	(.L_1 - .L_0)
	.align		4
.L_0:
        /*0004*/ 	.word	index@(_Z13matmul_kernelPKfS0_Pfm)
        /*0008*/ 	.word	0x00000014


	//----- nvinfo : EIATTR_FRAME_SIZE
	.align		4
.L_1:
        /*000c*/ 	.byte	0x04, 0x11
        /*000e*/ 	.short	(.L_3 - .L_2)
	.align		4
.L_2:
        /*0010*/ 	.word	index@($__internal_0_$__cuda_sm20_rem_u64)
        /*0014*/ 	.word	0x00000000


	//----- nvinfo : EIATTR_FRAME_SIZE
	.align		4
.L_3:
        /*0018*/ 	.byte	0x04, 0x11
        /*001a*/ 	.short	(.L_5 - .L_4)
	.align		4
.L_4:
        /*001c*/ 	.word	index@(_Z13matmul_kernelPKfS0_Pfm)
        /*0020*/ 	.word	0x00000000


	//----- nvinfo : EIATTR_MIN_STACK_SIZE
	.align		4
.L_5:
        /*0024*/ 	.byte	0x04, 0x12
        /*0026*/ 	.short	(.L_7 - .L_6)
	.align		4
.L_6:
        /*0028*/ 	.word	index@(_Z13matmul_kernelPKfS0_Pfm)
        /*002c*/ 	.word	0x00000000
.L_7:


//--------------------- .nv.compat                --------------------------
	.section	.nv.compat,"",@"SHT_CUDA_COMPAT_INFO"
	.align	4
        /*0000*/ 	.byte	0x02, 0x09, 0x00, 0x00, 0x02, 0x02, 0x01, 0x00, 0x02, 0x05, 0x05, 0x00, 0x03, 0x07, 0x01, 0x01
        /*0010*/ 	.byte	0x02, 0x03, 0x00, 0x00, 0x02, 0x06, 0x01, 0x00, 0x04, 0x0b, 0x08, 0x00, 0x09, 0x00, 0x00, 0x00
        /*0020*/ 	.byte	0x00, 0x00, 0x00, 0x00


//--------------------- .nv.info._Z13matmul_kernelPKfS0_Pfm --------------------------
	.section	.nv.info._Z13matmul_kernelPKfS0_Pfm,"",@"SHT_CUDA_INFO"
	.sectionflags	@""
	.align	4


	//----- nvinfo : EIATTR_CUDA_API_VERSION
	.align		4
        /*0000*/ 	.byte	0x04, 0x37
        /*0002*/ 	.short	(.L_9 - .L_8)
.L_8:
        /*0004*/ 	.word	0x00000082


	//----- nvinfo : EIATTR_KPARAM_INFO
	.align		4
.L_9:
        /*0008*/ 	.byte	0x04, 0x17
        /*000a*/ 	.short	(.L_11 - .L_10)
.L_10:
        /*000c*/ 	.word	0x00000000
        /*0010*/ 	.short	0x0003
        /*0012*/ 	.short	0x0018
        /*0014*/ 	.byte	0x00, 0xf0, 0x21, 0x00


	//----- nvinfo : EIATTR_KPARAM_INFO
	.align		4
.L_11:
        /*0018*/ 	.byte	0x04, 0x17
        /*001a*/ 	.short	(.L_13 - .L_12)
.L_12:
        /*001c*/ 	.word	0x00000000
        /*0020*/ 	.short	0x0002
        /*0022*/ 	.short	0x0010
        /*0024*/ 	.byte	0x00, 0xf5, 0x21, 0x00


	//----- nvinfo : EIATTR_KPARAM_INFO
	.align		4
.L_13:
        /*0028*/ 	.byte	0x04, 0x17
        /*002a*/ 	.short	(.L_15 - .L_14)
.L_14:
        /*002c*/ 	.word	0x00000000
        /*0030*/ 	.short	0x0001
        /*0032*/ 	.short	0x0008
        /*0034*/ 	.byte	0x00, 0xf5, 0x21, 0x00


	//----- nvinfo : EIATTR_KPARAM_INFO
	.align		4
.L_15:
        /*0038*/ 	.byte	0x04, 0x17
        /*003a*/ 	.short	(.L_17 - .L_16)
.L_16:
        /*003c*/ 	.word	0x00000000
        /*0040*/ 	.short	0x0000
        /*0042*/ 	.short	0x0000
        /*0044*/ 	.byte	0x00, 0xf5, 0x21, 0x00


	//----- nvinfo : EIATTR_SPARSE_MMA_MASK
	.align		4
.L_17:
        /*0048*/ 	.byte	0x03, 0x50
        /*004a*/ 	.short	0x0000


	//----- nvinfo : EIATTR_MAXREG_COUNT
	.align		4
        /*004c*/ 	.byte	0x03, 0x1b
        /*004e*/ 	.short	0x00ff


	//----- nvinfo : EIATTR_MERCURY_ISA_VERSION
	.align		4
        /*0050*/ 	.byte	0x03, 0x5f
        /*0052*/ 	.short	0x0101


	//----- nvinfo : EIATTR_VRC_CTA_INIT_COUNT
	.align		4
        /*0054*/ 	.byte	0x02, 0x4a
	.zero		1
	.zero		1


	//----- nvinfo : EIATTR_EXIT_INSTR_OFFSETS
	.align		4
        /*0058*/ 	.byte	0x04, 0x1c
        /*005a*/ 	.short	(.L_19 - .L_18)


	//   ....[0]....
.L_18:
        /*005c*/ 	.word	0x000002c0


	//   ....[1]....
        /*0060*/ 	.word	0x00000480


	//----- nvinfo : EIATTR_CRS_STACK_SIZE
	.align		4
.L_19:
        /*0064*/ 	.byte	0x04, 0x1e
        /*0066*/ 	.short	(.L_21 - .L_20)
.L_20:
        /*0068*/ 	.word	0x00000000


	//----- nvinfo : EIATTR_CBANK_PARAM_SIZE
	.align		4
.L_21:
        /*006c*/ 	.byte	0x03, 0x19
        /*006e*/ 	.short	0x0020


	//----- nvinfo : EIATTR_PARAM_CBANK
	.align		4
        /*0070*/ 	.byte	0x04, 0x0a
        /*0072*/ 	.short	(.L_23 - .L_22)
	.align		4
.L_22:
        /*0074*/ 	.word	index@(.nv.constant0._Z13matmul_kernelPKfS0_Pfm)
        /*0078*/ 	.short	0x0380
        /*007a*/ 	.short	0x0020


	//----- nvinfo : EIATTR_SW_WAR
	.align		4
.L_23:
        /*007c*/ 	.byte	0x04, 0x36
        /*007e*/ 	.short	(.L_25 - .L_24)
.L_24:
        /*0080*/ 	.word	0x00000008
.L_25:


//--------------------- .nv.callgraph             --------------------------
	.section	.nv.callgraph,"",@"SHT_CUDA_CALLGRAPH"
	.align	4
	.sectionentsize	8
	.align		4
        /*0000*/ 	.word	0x00000000
	.align		4
        /*0004*/ 	.word	0xffffffff
	.align		4
        /*0008*/ 	.word	0x00000000
	.align		4
        /*000c*/ 	.word	0xfffffffe
	.align		4
        /*0010*/ 	.word	0x00000000
	.align		4
        /*0014*/ 	.word	0xfffffffd
	.align		4
        /*0018*/ 	.word	0x00000000
	.align		4
        /*001c*/ 	.word	0xfffffffc


//--------------------- .text._Z13matmul_kernelPKfS0_Pfm --------------------------
	.section	.text._Z13matmul_kernelPKfS0_Pfm,"ax",@progbits
	.align	128
        .global         _Z13matmul_kernelPKfS0_Pfm
        .type           _Z13matmul_kernelPKfS0_Pfm,@function
        .size           _Z13matmul_kernelPKfS0_Pfm,(.L_x_4 - _Z13matmul_kernelPKfS0_Pfm)
        .other          _Z13matmul_kernelPKfS0_Pfm,@"STO_CUDA_ENTRY STV_DEFAULT"
_Z13matmul_kernelPKfS0_Pfm:
.text._Z13matmul_kernelPKfS0_Pfm:
[----:B------:R-:W-:Y:S01]  /*0000*/  LDC R1, c[0x0][0x37c] ;  /* 0x0000df00ff017b82 */ /* 0x000fe20000000800 */
[----:B------:R-:W0:Y:S01]  /*0010*/  S2R R0, SR_TID.X ;  /* 0x0000000000007919 */ /* 0x000e220000002100 */
[----:B------:R-:W1:Y:S06]  /*0020*/  LDCU UR5, c[0x0][0x39c] ;  /* 0x00007380ff0577ac */ /* 0x000e6c0008000800 */
[----:B------:R-:W0:Y:S01]  /*0030*/  S2UR UR4, SR_CTAID.X ;  /* 0x00000000000479c3 */ /* 0x000e220000002500 */
[----:B------:R-:W2:Y:S07]  /*0040*/  LDCU.64 UR6, c[0x0][0x358] ;  /* 0x00006b00ff0677ac */ /* 0x000eae0008000a00 */
[----:B------:R-:W0:Y:S01]  /*0050*/  LDC R3, c[0x0][0x360] ;  /* 0x0000d800ff037b82 */ /* 0x000e220000000800 */
[----:B-1----:R-:W-:Y:S01]  /*0060*/  UISETP.NE.U32.AND UP0, UPT, UR5, URZ, UPT ;  /* 0x000000ff0500728c */ /* 0x002fe2000bf05070 */
[----:B0-----:R-:W-:-:S08]  /*0070*/  IMAD R0, R3, UR4, R0 ;  /* 0x0000000403007c24 */ /* 0x001fd0000f8e0200 */
[----:B--2---:R-:W-:Y:S05]  /*0080*/  BRA.U UP0, `(.L_x_0) ;  /* 0x0000000100507547 */ /* 0x004fea000b800000 */
[----:B------:R-:W0:Y:S02]  /*0090*/  LDCU UR4, c[0x0][0x398] ;  /* 0x00007300ff0477ac */ /* 0x000e240008000800 */
[----:B0-----:R-:W0:Y:S01]  /*00a0*/  I2F.U32.RP R4, UR4 ;  /* 0x0000000400047d06 */ /* 0x001e220008209000 */
[----:B------:R-:W-:-:S07]  /*00b0*/  ISETP.NE.U32.AND P1, PT, RZ, UR4, PT ;  /* 0x00000004ff007c0c */ /* 0x000fce000bf25070 */
[----:B0-----:R-:W0:Y:S02]  /*00c0*/  MUFU.RCP R4, R4 ;  /* 0x0000000400047308 */ /* 0x001e240000001000 */
[----:B0-----:R-:W-:-:S06]  /*00d0*/  VIADD R2, R4, 0xffffffe ;  /* 0x0ffffffe04027836 */ /* 0x001fcc0000000000 */
[----:B------:R0:W1:Y:S02]  /*00e0*/  F2I.FTZ.U32.TRUNC.NTZ R3, R2 ;  /* 0x0000000200037305 */ /* 0x000064000021f000 */
[----:B0-----:R-:W-:Y:S02]  /*00f0*/  HFMA2 R2, -RZ, RZ, 0, 0 ;  /* 0x00000000ff027431 */ /* 0x001fe400000001ff */
[----:B-1----:R-:W-:-:S04]  /*0100*/  IMAD.MOV R5, RZ, RZ, -R3 ;  /* 0x000000ffff057224 */ /* 0x002fc800078e0a03 */
[----:B------:R-:W-:-:S04]  /*0110*/  IMAD R5, R5, UR4, RZ ;  /* 0x0000000405057c24 */ /* 0x000fc8000f8e02ff */
[----:B------:R-:W-:-:S04]  /*0120*/  IMAD.HI.U32 R3, R3, R5, R2 ;  /* 0x0000000503037227 */ /* 0x000fc800078e0002 */
[----:B------:R-:W-:Y:S02]  /*0130*/  IMAD.MOV.U32 R5, RZ, RZ, RZ ;  /* 0x000000ffff057224 */ /* 0x000fe400078e00ff */
[----:B------:R-:W-:-:S04]  /*0140*/  IMAD.HI.U32 R3, R3, R0, RZ ;  /* 0x0000000003037227 */ /* 0x000fc800078e00ff */
[----:B------:R-:W-:-:S04]  /*0150*/  IMAD.MOV R3, RZ, RZ, -R3 ;  /* 0x000000ffff037224 */ /* 0x000fc800078e0a03 */
[----:B------:R-:W-:-:S05]  /*0160*/  IMAD R4, R3, UR4, R0 ;  /* 0x0000000403047c24 */ /* 0x000fca000f8e0200 */
[----:B------:R-:W-:-:S13]  /*0170*/  ISETP.GE.U32.AND P0, PT, R4, UR4, PT ;  /* 0x0000000404007c0c */ /* 0x000fda000bf06070 */
[----:B------:R-:W-:-:S05]  /*0180*/  @P0 VIADD R4, R4, -UR4 ;  /* 0x8000000404040c36 */ /* 0x000fca0008000000 */
[----:B------:R-:W-:-:S13]  /*0190*/  ISETP.GE.U32.AND P0, PT, R4, UR4, PT ;  /* 0x0000000404007c0c */ /* 0x000fda000bf06070 */
[----:B------:R-:W-:Y:S02]  /*01a0*/  @P0 IADD3 R4, PT, PT, R4, -UR4, RZ ;  /* 0x8000000404040c10 */ /* 0x000fe4000fffe0ff */
[----:B------:R-:W-:Y:S01]  /*01b0*/  @!P1 LOP3.LUT R4, RZ, UR4, RZ, 0x33, !PT ;  /* 0x00000004ff049c12 */ /* 0x000fe2000f8e33ff */
[----:B------:R-:W-:Y:S06]  /*01c0*/  BRA `(.L_x_1) ;  /* 0x0000000000107947 */ /* 0x000fec0003800000 */
.L_x_0:
[----:B------:R-:W-:-:S07]  /*01d0*/  MOV R4, 0x1f0 ;  /* 0x000001f000047802 */ /* 0x000fce0000000f00 */
[----:B------:R-:W-:Y:S05]  /*01e0*/  CALL.REL.NOINC `($__internal_0_$__cuda_sm20_rem_u64) ;  /* 0x0000000000a87944 */ /* 0x000fea0003c00000 */
[----:B------:R-:W-:Y:S01]  /*01f0*/  IMAD.MOV.U32 R4, RZ, RZ, R2 ;  /* 0x000000ffff047224 */ /* 0x000fe200078e0002 */
[----:B------:R-:W-:-:S07]  /*0200*/  MOV R5, R3 ;  /* 0x0000000300057202 */ /* 0x000fce0000000f00 */
.L_x_1:
[----:B------:R-:W0:Y:S02]  /*0210*/  LDCU.128 UR12, c[0x0][0x390] ;  /* 0x00007200ff0c77ac */ /* 0x000e240008000c00 */
[----:B0-----:R-:W-:Y:S01]  /*0220*/  UIMAD UR4, UR15, UR14, URZ ;  /* 0x0000000e0f0472a4 */ /* 0x001fe2000f8e02ff */
[----:B------:R-:W-:Y:S01]  /*0230*/  LEA R2, P1, R0, UR12, 0x2 ;  /* 0x0000000c00027c11 */ /* 0x000fe2000f8210ff */
[----:B------:R-:W-:Y:S02]  /*0240*/  UIMAD.WIDE.U32 UR8, UR14, UR14, URZ ;  /* 0x0000000e0e0872a5 */ /* 0x000fe4000f8e00ff */
[----:B------:R-:W-:-:S04]  /*0250*/  UIMAD UR4, UR15, UR14, UR4 ;  /* 0x0000000e0f0472a4 */ /* 0x000fc8000f8e0204 */
[----:B------:R-:W-:Y:S01]  /*0260*/  UIADD3 UR4, UPT, UPT, UR9, UR4, URZ ;  /* 0x0000000409047290 */ /* 0x000fe2000fffe0ff */
[----:B------:R-:W-:-:S05]  /*0270*/  ISETP.LT.U32.AND P0, PT, R0, UR8, PT ;  /* 0x0000000800007c0c */ /* 0x000fca000bf01070 */
[----:B------:R-:W-:-:S05]  /*0280*/  IMAD.U32 R3, RZ, RZ, UR4 ;  /* 0x00000004ff037e24 */ /* 0x000fca000f8e00ff */
[----:B------:R-:W-:Y:S02]  /*0290*/  ISETP.GT.U32.AND.EX P0, PT, R3, RZ, PT, P0 ;  /* 0x000000ff0300720c */ /* 0x000fe40003f04100 */
[----:B------:R-:W-:-:S05]  /*02a0*/  LEA.HI.X R3, R0, UR13, RZ, 0x2, P1 ;  /* 0x0000000d00037c11 */ /* 0x000fca00088f14ff */
[----:B------:R0:W-:Y:S06]  /*02b0*/  STG.E desc[UR6][R2.64], RZ ;  /* 0x000000ff02007986 */ /* 0x0001ec000c101906 */
[----:B------:R-:W-:Y:S05]  /*02c0*/  @!P0 EXIT ;  /* 0x000000000000894d */ /* 0x000fea0003800000 */
[----:B------:R-:W-:Y:S01]  /*02d0*/  IADD3 R14, P0, PT, R0, -R4, RZ ;  /* 0x80000004000e7210 */ /* 0x000fe20007f1e0ff */
[----:B------:R-:W-:Y:S01]  /*02e0*/  IMAD.MOV.U32 R15, RZ, RZ, RZ ;  /* 0x000000ffff0f7224 */ /* 0x000fe200078e00ff */
[----:B------:R-:W-:Y:S01]  /*02f0*/  CS2R R12, SRZ ;  /* 0x00000000000c7805 */ /* 0x000fe2000001ff00 */
[----:B------:R-:W1:Y:S01]  /*0300*/  LDCU.128 UR8, c[0x0][0x380] ;  /* 0x00007000ff0877ac */ /* 0x000e620008000c00 */
[----:B------:R-:W-:Y:S01]  /*0310*/  IADD3.X R17, PT, PT, RZ, ~R5, RZ, P0, !PT ;  /* 0x80000005ff117210 */ /* 0x000fe200007fe4ff */
[----:B------:R-:W-:-:S08]  /*0320*/  UMOV UR4, URZ ;  /* 0x000000ff00047c82 */ /* 0x000fd00008000000 */
.L_x_2:
[----:B------:R-:W-:Y:S01]  /*0330*/  MOV R9, R5 ;  /* 0x0000000500097202 */ /* 0x000fe20000000f00 */
[----:B------:R-:W-:Y:S01]  /*0340*/  IMAD R6, R12, UR14, RZ ;  /* 0x0000000e0c067c24 */ /* 0x000fe2000f8e02ff */
[C---:B------:R-:W-:Y:S01]  /*0350*/  IADD3 R0, P0, PT, R15.reuse, R14, RZ ;  /* 0x0000000e0f007210 */ /* 0x040fe20007f1e0ff */
[----:B------:R-:W-:Y:S02]  /*0360*/  IMAD.MOV.U32 R8, RZ, RZ, R4 ;  /* 0x000000ffff087224 */ /* 0x000fe400078e0004 */
[C---:B------:R-:W-:Y:S02]  /*0370*/  IMAD R11, R15.reuse, UR15, R6 ;  /* 0x0000000f0f0b7c24 */ /* 0x040fe4000f8e0206 */
[----:B------:R-:W-:-:S04]  /*0380*/  IMAD.WIDE.U32 R8, R15, UR14, R8 ;  /* 0x0000000e0f087c25 */ /* 0x000fc8000f8e0008 */
[----:B------:R-:W-:Y:S01]  /*0390*/  IMAD.X R7, R12, 0x1, R17, P0 ;  /* 0x000000010c077824 */ /* 0x000fe200000e0611 */
[----:B-1----:R-:W-:Y:S02]  /*03a0*/  LEA R6, P0, R0, UR8, 0x2 ;  /* 0x0000000800067c11 */ /* 0x002fe4000f8010ff */
[----:B------:R-:W-:Y:S02]  /*03b0*/  IADD3 R9, PT, PT, R9, R11, RZ ;  /* 0x0000000b09097210 */ /* 0x000fe40007ffe0ff */
[----:B------:R-:W-:Y:S02]  /*03c0*/  LEA R10, P1, R8, UR10, 0x2 ;  /* 0x0000000a080a7c11 */ /* 0x000fe4000f8210ff */
[----:B------:R-:W-:Y:S02]  /*03d0*/  LEA.HI.X R7, R0, UR9, R7, 0x2, P0 ;  /* 0x0000000900077c11 */ /* 0x000fe400080f1407 */
[----:B------:R-:W-:-:S03]  /*03e0*/  LEA.HI.X R11, R8, UR11, R9, 0x2, P1 ;  /* 0x0000000b080b7c11 */ /* 0x000fc600088f1409 */
[----:B--2---:R-:W2:Y:S04]  /*03f0*/  LDG.E R6, desc[UR6][R6.64] ;  /* 0x0000000606067981 */ /* 0x004ea8000c1e1900 */
[----:B------:R-:W2:Y:S01]  /*0400*/  LDG.E R10, desc[UR6][R10.64] ;  /* 0x000000060a0a7981 */ /* 0x000ea2000c1e1900 */
[----:B------:R-:W-:-:S04]  /*0410*/  UIADD3 UR4, UPT, UPT, UR4, 0x1, URZ ;  /* 0x0000000104047890 */ /* 0x000fc8000fffe0ff */
[----:B------:R-:W-:Y:S02]  /*0420*/  UISETP.GE.U32.AND UP0, UPT, UR4, UR14, UPT ;  /* 0x0000000e0400728c */ /* 0x000fe4000bf06070 */
[----:B------:R-:W-:Y:S02]  /*0430*/  IMAD.U32 R15, RZ, RZ, UR4 ;  /* 0x00000004ff0f7e24 */ /* 0x000fe4000f8e00ff */
[----:B------:R-:W-:Y:S01]  /*0440*/  UISETP.GE.U32.AND.EX UP0, UPT, URZ, UR15, UPT, UP0 ;  /* 0x0000000fff00728c */ /* 0x000fe2000bf06100 */
[----:B--2---:R-:W-:-:S05]  /*0450*/  FFMA R13, R6, R10, R13 ;  /* 0x0000000a060d7223 */ /* 0x004fca000000000d */
[----:B------:R2:W-:Y:S03]  /*0460*/  STG.E desc[UR6][R2.64], R13 ;  /* 0x0000000d02007986 */ /* 0x0005e6000c101906 */
[----:B------:R-:W-:Y:S05]  /*0470*/  BRA.U !UP0, `(.L_x_2) ;  /* 0xfffffffd08ac7547 */ /* 0x000fea000b83ffff */
[----:B------:R-:W-:Y:S05]  /*0480*/  EXIT ;  /* 0x000000000000794d */ /* 0x000fea0003800000 */
        .weak           $__internal_0_$__cuda_sm20_rem_u64
        .type           $__internal_0_$__cuda_sm20_rem_u64,@function
        .size           $__internal_0_$__cuda_sm20_rem_u64,(.L_x_4 - $__internal_0_$__cuda_sm20_rem_u64)
$__internal_0_$__cuda_sm20_rem_u64:
[----:B------:R-:W0:Y:S01]  /*0490*/  LDCU.64 UR4, c[0x0][0x398] ;  /* 0x00007300ff0477ac */ /* 0x000e220008000a00 */
[----:B------:R-:W1:Y:S01]  /*04a0*/  LDC.64 R2, c[0x0][0x398] ;  /* 0x0000e600ff027b82 */ /* 0x000e620000000a00 */
[----:B0-----:R-:W0:Y:S08]  /*04b0*/  I2F.U64.RP R5, UR4 ;  /* 0x0000000400057d12 */ /* 0x001e300008309000 */
[----:B0-----:R-:W0:Y:S02]  /*04c0*/  MUFU.RCP R5, R5 ;  /* 0x0000000500057308 */ /* 0x001e240000001000 */
[----:B0-----:R-:W-:-:S06]  /*04d0*/  IADD3 R6, PT, PT, R5, 0x1ffffffe, RZ ;  /* 0x1ffffffe05067810 */ /* 0x001fcc0007ffe0ff */
[----:B------:R-:W1:Y:S02]  /*04e0*/  F2I.U64.TRUNC R6, R6 ;  /* 0x0000000600067311 */ /* 0x000e64000020d800 */
[----:B-1----:R-:W-:-:S04]  /*04f0*/  IMAD.WIDE.U32 R8, R6, R2, RZ ;  /* 0x0000000206087225 */ /* 0x002fc800078e00ff */
[----:B------:R-:W-:Y:S01]  /*0500*/  IMAD R9, R6, R3, R9 ;  /* 0x0000000306097224 */ /* 0x000fe200078e0209 */
[----:B------:R-:W-:-:S03]  /*0510*/  IADD3 R11, P0, PT, RZ, -R8, RZ ;  /* 0x80000008ff0b7210 */ /* 0x000fc60007f1e0ff */
[----:B------:R-:W-:Y:S02]  /*0520*/  IMAD R9, R7, R2, R9 ;  /* 0x0000000207097224 */ /* 0x000fe400078e0209 */
[----:B------:R-:W-:-:S04]  /*0530*/  IMAD.HI.U32 R8, R6, R11, RZ ;  /* 0x0000000b06087227 */ /* 0x000fc800078e00ff */
[----:B------:R-:W-:Y:S01]  /*0540*/  IMAD.X R13, RZ, RZ, ~R9, P0 ;  /* 0x000000ffff0d7224 */ /* 0x000fe200000e0e09 */
[----:B------:R-:W-:-:S03]  /*0550*/  MOV R9, R6 ;  /* 0x0000000600097202 */ /* 0x000fc60000000f00 */
[-C--:B------:R-:W-:Y:S02]  /*0560*/  IMAD R15, R7, R13.reuse, RZ ;  /* 0x0000000d070f7224 */ /* 0x080fe400078e02ff */
[----:B------:R-:W-:-:S04]  /*0570*/  IMAD.WIDE.U32 R8, P0, R6, R13, R8 ;  /* 0x0000000d06087225 */ /* 0x000fc80007800008 */
[----:B------:R-:W-:-:S04]  /*0580*/  IMAD.HI.U32 R5, R7, R13, RZ ;  /* 0x0000000d07057227 */ /* 0x000fc800078e00ff */
[----:B------:R-:W-:-:S04]  /*0590*/  IMAD.HI.U32 R8, P1, R7, R11, R8 ;  /* 0x0000000b07087227 */ /* 0x000fc80007820008 */
[----:B------:R-:W-:Y:S01]  /*05a0*/  IMAD.X R5, R5, 0x1, R7, P0 ;  /* 0x0000000105057824 */ /* 0x000fe200000e0607 */
[----:B------:R-:W-:-:S04]  /*05b0*/  IADD3 R9, P2, PT, R15, R8, RZ ;  /* 0x000000080f097210 */ /* 0x000fc80007f5e0ff */
[----:B------:R-:W-:Y:S01]  /*05c0*/  IADD3.X R5, PT, PT, RZ, RZ, R5, P2, P1 ;  /* 0x000000ffff057210 */ /* 0x000fe200017e2405 */
[----:B------:R-:W-:-:S04]  /*05d0*/  IMAD.WIDE.U32 R6, R9, R2, RZ ;  /* 0x0000000209067225 */ /* 0x000fc800078e00ff */
[----:B------:R-:W-:Y:S01]  /*05e0*/  IMAD R7, R9, R3, R7 ;  /* 0x0000000309077224 */ /* 0x000fe200078e0207 */
[----:B------:R-:W-:-:S03]  /*05f0*/  IADD3 R11, P0, PT, RZ, -R6, RZ ;  /* 0x80000006ff0b7210 */ /* 0x000fc60007f1e0ff */
[----:B------:R-:W-:Y:S02]  /*0600*/  IMAD R7, R5, R2, R7 ;  /* 0x0000000205077224 */ /* 0x000fe400078e0207 */
[----:B------:R-:W-:-:S03]  /*0610*/  IMAD.HI.U32 R8, R9, R11, RZ ;  /* 0x0000000b09087227 */ /* 0x000fc600078e00ff */
[----:B------:R-:W-:Y:S01]  /*0620*/  IADD3.X R6, PT, PT, RZ, ~R7, RZ, P0, !PT ;  /* 0x80000007ff067210 */ /* 0x000fe200007fe4ff */
[----:B------:R-:W-:-:S04]  /*0630*/  HFMA2 R7, -RZ, RZ, 0, 0 ;  /* 0x00000000ff077431 */ /* 0x000fc800000001ff */
[----:B------:R-:W-:-:S04]  /*0640*/  IMAD.WIDE.U32 R8, P0, R9, R6, R8 ;  /* 0x0000000609087225 */ /* 0x000fc80007800008 */
[C---:B------:R-:W-:Y:S02]  /*0650*/  IMAD R10, R5.reuse, R6, RZ ;  /* 0x00000006050a7224 */ /* 0x040fe400078e02ff */
[----:B------:R-:W-:-:S04]  /*0660*/  IMAD.HI.U32 R9, P1, R5, R11, R8 ;  /* 0x0000000b05097227 */ /* 0x000fc80007820008 */
[----:B------:R-:W-:Y:S01]  /*0670*/  IMAD.HI.U32 R8, R5, R6, RZ ;  /* 0x0000000605087227 */ /* 0x000fe200078e00ff */
[----:B------:R-:W-:-:S03]  /*0680*/  IADD3 R9, P2, PT, R10, R9, RZ ;  /* 0x000000090a097210 */ /* 0x000fc60007f5e0ff */
[----:B------:R-:W-:Y:S02]  /*0690*/  IMAD.X R5, R8, 0x1, R5, P0 ;  /* 0x0000000108057824 */ /* 0x000fe400000e0605 */
[----:B------:R-:W-:-:S03]  /*06a0*/  IMAD.HI.U32 R6, R9, R0, RZ ;  /* 0x0000000009067227 */ /* 0x000fc600078e00ff */
[----:B------:R-:W-:Y:S01]  /*06b0*/  IADD3.X R5, PT, PT, RZ, RZ, R5, P2, P1 ;  /* 0x000000ffff057210 */ /* 0x000fe200017e2405 */
[----:B------:R-:W-:-:S04]  /*06c0*/  IMAD.WIDE.U32 R6, RZ, R9, R6 ;  /* 0x00000009ff067225 */ /* 0x000fc800078e0006 */
[----:B------:R-:W-:-:S05]  /*06d0*/  IMAD.HI.U32 R5, P0, R5, R0, R6 ;  /* 0x0000000005057227 */ /* 0x000fca0007800006 */
[----:B------:R-:W-:Y:S01]  /*06e0*/  IADD3 R9, P1, PT, RZ, R5, RZ ;  /* 0x00000005ff097210 */ /* 0x000fe20007f3e0ff */
[----:B------:R-:W-:-:S04]  /*06f0*/  IMAD.X R5, RZ, RZ, RZ, P0 ;  /* 0x000000ffff057224 */ /* 0x000fc800000e06ff */
[----:B------:R-:W-:Y:S01]  /*0700*/  IMAD.WIDE.U32 R6, R9, R2, RZ ;  /* 0x0000000209067225 */ /* 0x000fe200078e00ff */
[----:B------:R-:W-:-:S03]  /*0710*/  IADD3.X R5, PT, PT, RZ, R5, RZ, P1, !PT ;  /* 0x00000005ff057210 */ /* 0x000fc60000ffe4ff */
[----:B------:R-:W-:Y:S01]  /*0720*/  IMAD R9, R9, R3, R7 ;  /* 0x0000000309097224 */ /* 0x000fe200078e0207 */
[----:B------:R-:W-:-:S03]  /*0730*/  IADD3 R11, P1, PT, -R6, R0, RZ ;  /* 0x00000000060b7210 */ /* 0x000fc60007f3e1ff */
[-C--:B------:R-:W-:Y:S01]  /*0740*/  IMAD R5, R5, R2.reuse, R9 ;  /* 0x0000000205057224 */ /* 0x080fe200078e0209 */
[----:B------:R-:W-:-:S03]  /*0750*/  ISETP.GE.U32.AND P0, PT, R11, R2, PT ;  /* 0x000000020b00720c */ /* 0x000fc60003f06070 */
[----:B------:R-:W-:Y:S01]  /*0760*/  IMAD.X R6, RZ, RZ, ~R5, P1 ;  /* 0x000000ffff067224 */ /* 0x000fe200008e0e05 */
[----:B------:R-:W-:-:S04]  /*0770*/  IADD3 R7, P1, PT, R11, -R2, RZ ;  /* 0x800000020b077210 */ /* 0x000fc80007f3e0ff */
[CC--:B------:R-:W-:Y:S02]  /*0780*/  ISETP.GE.U32.AND.EX P0, PT, R6.reuse, R3.reuse, PT, P0 ;  /* 0x000000030600720c */ /* 0x0c0fe40003f06100 */
[----:B------:R-:W-:Y:S02]  /*0790*/  IADD3.X R8, PT, PT, R6, ~R3, RZ, P1, !PT ;  /* 0x8000000306087210 */ /* 0x000fe40000ffe4ff */
[----:B------:R-:W-:Y:S02]  /*07a0*/  SEL R7, R7, R11, P0 ;  /* 0x0000000b07077207 */ /* 0x000fe40000000000 */
[----:B------:R-:W-:Y:S02]  /*07b0*/  SEL R8, R8, R6, P0 ;  /* 0x0000000608087207 */ /* 0x000fe40000000000 */
[CC--:B------:R-:W-:Y:S02]  /*07c0*/  ISETP.GE.U32.AND P0, PT, R7.reuse, R2.reuse, PT ;  /* 0x000000020700720c */ /* 0x0c0fe40003f06070 */
[----:B------:R-:W-:-:S02]  /*07d0*/  IADD3 R5, P2, PT, R7, -R2, RZ ;  /* 0x8000000207057210 */ /* 0x000fc40007f5e0ff */
[----:B------:R-:W-:Y:S02]  /*07e0*/  ISETP.GE.U32.AND.EX P0, PT, R8, R3, PT, P0 ;  /* 0x000000030800720c */ /* 0x000fe40003f06100 */
[----:B------:R-:W-:Y:S01]  /*07f0*/  ISETP.NE.U32.AND P1, PT, R2, RZ, PT ;  /* 0x000000ff0200720c */ /* 0x000fe20003f25070 */
[----:B------:R-:W-:Y:S01]  /*0800*/  IMAD.X R6, R8, 0x1, ~R3, P2 ;  /* 0x0000000108067824 */ /* 0x000fe200010e0e03 */
[----:B------:R-:W-:Y:S02]  /*0810*/  SEL R2, R5, R7, P0 ;  /* 0x0000000705027207 */ /* 0x000fe40000000000 */
[----:B------:R-:W-:Y:S02]  /*0820*/  MOV R5, 0x0 ;  /* 0x0000000000057802 */ /* 0x000fe40000000f00 */
[----:B------:R-:W-:Y:S02]  /*0830*/  ISETP.NE.AND.EX P1, PT, R3, RZ, PT, P1 ;  /* 0x000000ff0300720c */ /* 0x000fe40003f25310 */
[----:B------:R-:W-:-:S02]  /*0840*/  SEL R3, R6, R8, P0 ;  /* 0x0000000806037207 */ /* 0x000fc40000000000 */
[----:B------:R-:W-:Y:S02]  /*0850*/  SEL R2, R2, 0xffffffff, P1 ;  /* 0xffffffff02027807 */ /* 0x000fe40000800000 */
[----:B------:R-:W-:Y:S01]  /*0860*/  SEL R3, R3, 0xffffffff, P1 ;  /* 0xffffffff03037807 */ /* 0x000fe20000800000 */
[----:B------:R-:W-:Y:S06]  /*0870*/  RET.REL.NODEC R4 `(_Z13matmul_kernelPKfS0_Pfm) ;  /* 0xfffffff404e07950 */ /* 0x000fec0003c3ffff */
.L_x_3:
[----:B------:R-:W-:-:S00]  /*0880*/  BRA `(.L_x_3) ;  /* 0xfffffffc00fc7947 */ /* 0x000fc0000383ffff */
[----:B------:R-:W-:-:S00]  /*0890*/  NOP ;  /* 0x0000000000007918 */ /* 0x000fc00000000000 */
        /* <DEDUP_REMOVED lines=14> */
.L_x_4:


//--------------------- .nv.shared.reserved.0     --------------------------
	.section	.nv.shared.reserved.0,"aw",@nobits
	.weak		__nv_reservedSMEM_offset_0_alias
	.size		__nv_reservedSMEM_offset_0_alias, 0, 64
	.other		__nv_reservedSMEM_offset_0_alias,@"STO_CUDA_RESERVED_SHARED STV_DEFAULT"
__nv_reservedSMEM_offset_0_alias:
	.zero		0
	.zero		64


//--------------------- .nv.constant0._Z13matmul_kernelPKfS0_Pfm --------------------------
	.section	.nv.constant0._Z13matmul_kernelPKfS0_Pfm,"a",@progbits
	.sectionflags	@""
	.align	4
.nv.constant0._Z13matmul_kernelPKfS0_Pfm:
	.zero		928


//--------------------- SYMBOLS --------------------------

	.type		.nv.reservedSmem.offset0,@object
	.size		.nv.reservedSmem.offset0,0x4
